	.headerflags	@"EF_CUDA_TEXMODE_UNIFIED EF_CUDA_64BIT_ADDRESS EF_CUDA_ACCELERATORS EF_CUDA_SM90 EF_CUDA_VIRTUAL_SM(EF_CUDA_SM90)"
	.elftype	@"ET_EXEC"


//--------------------- .nv.info                  --------------------------
	.section	.nv.info,"",@"SHT_CUDA_INFO"
	.align	4


	//----- nvinfo : EIATTR_REGCOUNT
	.align		4
        /*0000*/ 	.byte	0x04, 0x2f
        /*0002*/ 	.short	(.L_3 - .L_2)
	.align		4
.L_2:
        /*0004*/ 	.word	index@(triton_poi_fused__native_batch_norm_legit_no_training_add_relu_7)
        /*0008*/ 	.word	0x00000020


	//----- nvinfo : EIATTR_MIN_STACK_SIZE
	.align		4
.L_3:
        /*000c*/ 	.byte	0x04, 0x12
        /*000e*/ 	.short	(.L_5 - .L_4)
	.align		4
.L_4:
        /*0010*/ 	.word	index@(triton_poi_fused__native_batch_norm_legit_no_training_add_relu_7)
        /*0014*/ 	.word	0x00000000


	//----- nvinfo : EIATTR_FRAME_SIZE
	.align		4
.L_5:
        /*0018*/ 	.byte	0x04, 0x11
        /*001a*/ 	.short	(.L_7 - .L_6)
	.align		4
.L_6:
        /*001c*/ 	.word	index@(triton_poi_fused__native_batch_norm_legit_no_training_add_relu_7)
        /*0020*/ 	.word	0x00000000


	//----- nvinfo : EIATTR_MIN_STACK_SIZE
	.align		4
.L_7:
        /*0024*/ 	.byte	0x04, 0x12
        /*0026*/ 	.short	(.L_9 - .L_8)
	.align		4
.L_8:
        /*0028*/ 	.word	index@(triton_poi_fused__native_batch_norm_legit_no_training_add_relu_7)
        /*002c*/ 	.word	0x00000000
.L_9:


//--------------------- .nv.info.triton_poi_fused__native_batch_norm_legit_no_training_add_relu_7 --------------------------
	.section	.nv.info.triton_poi_fused__native_batch_norm_legit_no_training_add_relu_7,"",@"SHT_CUDA_INFO"
	.sectionflags	@""
	.align	4


	//----- nvinfo : EIATTR_CUDA_API_VERSION
	.align		4
        /*0000*/ 	.byte	0x04, 0x37
        /*0002*/ 	.short	(.L_11 - .L_10)
.L_10:
        /*0004*/ 	.word	0x0000007c


	//----- nvinfo : EIATTR_KPARAM_INFO
	.align		4
.L_11:
        /*0008*/ 	.byte	0x04, 0x17
        /*000a*/ 	.short	(.L_13 - .L_12)
.L_12:
        /*000c*/ 	.word	0x00000000
        /*0010*/ 	.short	0x000b
        /*0012*/ 	.short	0x0058
        /*0014*/ 	.byte	0x00, 0xf0, 0x11, 0x00


	//----- nvinfo : EIATTR_KPARAM_INFO
	.align		4
.L_13:
        /*0018*/ 	.byte	0x04, 0x17
        /*001a*/ 	.short	(.L_15 - .L_14)
.L_14:
        /*001c*/ 	.word	0x00000000
        /*0020*/ 	.short	0x000a
        /*0022*/ 	.short	0x0050
        /*0024*/ 	.byte	0x00, 0xf4, 0x21, 0x00


	//----- nvinfo : EIATTR_KPARAM_INFO
	.align		4
.L_15:
        /*0028*/ 	.byte	0x04, 0x17
        /*002a*/ 	.short	(.L_17 - .L_16)
.L_16:
        /*002c*/ 	.word	0x00000000
        /*0030*/ 	.short	0x0009
        /*0032*/ 	.short	0x0048
        /*0034*/ 	.byte	0x00, 0xf4, 0x21, 0x00


	//----- nvinfo : EIATTR_KPARAM_INFO
	.align		4
.L_17:
        /*0038*/ 	.byte	0x04, 0x17
        /*003a*/ 	.short	(.L_19 - .L_18)
.L_18:
        /*003c*/ 	.word	0x00000000
        /*0040*/ 	.short	0x0008
        /*0042*/ 	.short	0x0040
        /*0044*/ 	.byte	0x00, 0xf4, 0x21, 0x00


	//----- nvinfo : EIATTR_KPARAM_INFO
	.align		4
.L_19:
        /*0048*/ 	.byte	0x04, 0x17
        /*004a*/ 	.short	(.L_21 - .L_20)
.L_20:
        /*004c*/ 	.word	0x00000000
        /*0050*/ 	.short	0x0007
        /*0052*/ 	.short	0x0038
        /*0054*/ 	.byte	0x00, 0xf4, 0x21, 0x00


	//----- nvinfo : EIATTR_KPARAM_INFO
	.align		4
.L_21:
        /*0058*/ 	.byte	0x04, 0x17
        /*005a*/ 	.short	(.L_23 - .L_22)
.L_22:
        /*005c*/ 	.word	0x00000000
        /*0060*/ 	.short	0x0006
        /*0062*/ 	.short	0x0030
        /*0064*/ 	.byte	0x00, 0xf4, 0x21, 0x00


	//----- nvinfo : EIATTR_KPARAM_INFO
	.align		4
.L_23:
        /*0068*/ 	.byte	0x04, 0x17
        /*006a*/ 	.short	(.L_25 - .L_24)
.L_24:
        /*006c*/ 	.word	0x00000000
        /*0070*/ 	.short	0x0005
        /*0072*/ 	.short	0x0028
        /*0074*/ 	.byte	0x00, 0xf4, 0x21, 0x00


	//----- nvinfo : EIATTR_KPARAM_INFO
	.align		4
.L_25:
        /*0078*/ 	.byte	0x04, 0x17
        /*007a*/ 	.short	(.L_27 - .L_26)
.L_26:
        /*007c*/ 	.word	0x00000000
        /*0080*/ 	.short	0x0004
        /*0082*/ 	.short	0x0020
        /*0084*/ 	.byte	0x00, 0xf4, 0x21, 0x00


	//----- nvinfo : EIATTR_KPARAM_INFO
	.align		4
.L_27:
        /*0088*/ 	.byte	0x04, 0x17
        /*008a*/ 	.short	(.L_29 - .L_28)
.L_28:
        /*008c*/ 	.word	0x00000000
        /*0090*/ 	.short	0x0003
        /*0092*/ 	.short	0x0018
        /*0094*/ 	.byte	0x00, 0xf4, 0x21, 0x00


	//----- nvinfo : EIATTR_KPARAM_INFO
	.align		4
.L_29:
        /*0098*/ 	.byte	0x04, 0x17
        /*009a*/ 	.short	(.L_31 - .L_30)
.L_30:
        /*009c*/ 	.word	0x00000000
        /*00a0*/ 	.short	0x0002
        /*00a2*/ 	.short	0x0010
        /*00a4*/ 	.byte	0x00, 0xf4, 0x21, 0x00


	//----- nvinfo : EIATTR_KPARAM_INFO
	.align		4
.L_31:
        /*00a8*/ 	.byte	0x04, 0x17
        /*00aa*/ 	.short	(.L_33 - .L_32)
.L_32:
        /*00ac*/ 	.word	0x00000000
        /*00b0*/ 	.short	0x0001
        /*00b2*/ 	.short	0x0008
        /*00b4*/ 	.byte	0x00, 0xf4, 0x21, 0x00


	//----- nvinfo : EIATTR_KPARAM_INFO
	.align		4
.L_33:
        /*00b8*/ 	.byte	0x04, 0x17
        /*00ba*/ 	.short	(.L_35 - .L_34)
.L_34:
        /*00bc*/ 	.word	0x00000000
        /*00c0*/ 	.short	0x0000
        /*00c2*/ 	.short	0x0000
        /*00c4*/ 	.byte	0x00, 0xf4, 0x21, 0x00


	//----- nvinfo : EIATTR_SPARSE_MMA_MASK
	.align		4
.L_35:
        /*00c8*/ 	.byte	0x03, 0x50
        /*00ca*/ 	.short	0x0000


	//----- nvinfo : EIATTR_MAXREG_COUNT
	.align		4
        /*00cc*/ 	.byte	0x03, 0x1b
        /*00ce*/ 	.short	0x00ff


	//----- nvinfo : EIATTR_EXIT_INSTR_OFFSETS
	.align		4
        /*00d0*/ 	.byte	0x04, 0x1c
        /*00d2*/ 	.short	(.L_37 - .L_36)


	//   ....[0]....
.L_36:
        /*00d4*/ 	.word	0x00000c90


	//----- nvinfo : EIATTR_REQNTID
	.align		4
.L_37:
        /*00d8*/ 	.byte	0x04, 0x10
        /*00da*/ 	.short	(.L_39 - .L_38)
.L_38:
        /*00dc*/ 	.word	0x00000080
        /*00e0*/ 	.word	0x00000001
        /*00e4*/ 	.word	0x00000001


	//----- nvinfo : EIATTR_CBANK_PARAM_SIZE
	.align		4
.L_39:
        /*00e8*/ 	.byte	0x03, 0x19
        /*00ea*/ 	.short	0x005c


	//----- nvinfo : EIATTR_PARAM_CBANK
	.align		4
        /*00ec*/ 	.byte	0x04, 0x0a
        /*00ee*/ 	.short	(.L_41 - .L_40)
	.align		4
.L_40:
        /*00f0*/ 	.word	index@(.nv.constant0.triton_poi_fused__native_batch_norm_legit_no_training_add_relu_7)
        /*00f4*/ 	.short	0x0210
        /*00f6*/ 	.short	0x005c


	//----- nvinfo : EIATTR_SW_WAR
	.align		4
.L_41:
        /*00f8*/ 	.byte	0x04, 0x36
        /*00fa*/ 	.short	(.L_43 - .L_42)
.L_42:
        /*00fc*/ 	.word	0x00000008
.L_43:


//--------------------- .nv.callgraph             --------------------------
	.section	.nv.callgraph,"",@"SHT_CUDA_CALLGRAPH"
	.align	4
	.sectionentsize	8
	.align		4
        /*0000*/ 	.word	0x00000000
	.align		4
        /*0004*/ 	.word	0xffffffff
	.align		4
        /*0008*/ 	.word	0x00000000
	.align		4
        /*000c*/ 	.word	0xfffffffe
	.align		4
        /*0010*/ 	.word	0x00000000
	.align		4
        /*0014*/ 	.word	0xfffffffd
	.align		4
        /*0018*/ 	.word	0x00000000
	.align		4
        /*001c*/ 	.word	0xfffffffc


//--------------------- .nv.constant4             --------------------------
	.section	.nv.constant4,"a",@progbits
	.align	8
	.align		8
.nv.constant4:
        /*0000*/ 	.dword	_$_str
	.align		8
        /*0008*/ 	.dword	_$_str_$_2


//--------------------- .text.triton_poi_fused__native_batch_norm_legit_no_training_add_relu_7 --------------------------
	.section	.text.triton_poi_fused__native_batch_norm_legit_no_training_add_relu_7,"ax",@progbits
	.align	128
        .global         triton_poi_fused__native_batch_norm_legit_no_training_add_relu_7
        .type           triton_poi_fused__native_batch_norm_legit_no_training_add_relu_7,@function
        .size           triton_poi_fused__native_batch_norm_legit_no_training_add_relu_7,(.L_x_1 - triton_poi_fused__native_batch_norm_legit_no_training_add_relu_7)
        .other          triton_poi_fused__native_batch_norm_legit_no_training_add_relu_7,@"STO_CUDA_ENTRY STV_DEFAULT"
triton_poi_fused__native_batch_norm_legit_no_training_add_relu_7:
.text.triton_poi_fused__native_batch_norm_legit_no_training_add_relu_7:
[----:B------:R-:W-:Y:S01]  /*0000*/  LDC R1, c[0x0][0x28] ;  /* 0x00000a00ff017b82 */ /* 0x000fe20000000800 */
[----:B------:R-:W1:Y:S07]  /*0010*/  S2R R0, SR_TID.X ;  /* 0x0000000000007919 */ /* 0x000e6e0000002100 */
[----:B------:R-:W2:Y:S01]  /*0020*/  LDC.64 R24, c[0x0][0x228] ;  /* 0x00008a00ff187b82 */ /* 0x000ea20000000a00 */
[----:B------:R-:W-:Y:S01]  /*0030*/  ULDC.64 UR4, c[0x0][0x208] ;  /* 0x0000820000047ab9 */ /* 0x000fe20000000a00 */
[----:B------:R-:W3:Y:S06]  /*0040*/  S2R R5, SR_CTAID.X ;  /* 0x0000000000057919 */ /* 0x000eec0000002500 */
[----:B------:R-:W4:Y:S08]  /*0050*/  LDC.64 R12, c[0x0][0x220] ;  /* 0x00008800ff0c7b82 */ /* 0x000f300000000a00 */
[----:B------:R-:W5:Y:S08]  /*0060*/  LDC.64 R18, c[0x0][0x218] ;  /* 0x00008600ff127b82 */ /* 0x000f700000000a00 */
[----:B------:R-:W5:Y:S01]  /*0070*/  LDC.64 R20, c[0x0][0x230] ;  /* 0x00008c00ff147b82 */ /* 0x000f620000000a00 */
[----:B-1----:R-:W-:-:S07]  /*0080*/  SHF.L.U32 R0, R0, 0x2, RZ ;  /* 0x0000000200007819 */ /* 0x002fce00000006ff */
[----:B------:R-:W1:Y:S01]  /*0090*/  LDC.64 R16, c[0x0][0x238] ;  /* 0x00008e00ff107b82 */ /* 0x000e620000000a00 */
[----:B---3--:R-:W-:Y:S02]  /*00a0*/  SHF.R.S32.HI R3, RZ, 0x15, R5 ;  /* 0x00000015ff037819 */ /* 0x008fe40000011405 */
[----:B------:R-:W-:Y:S02]  /*00b0*/  LOP3.LUT R0, R0, 0x1fc, RZ, 0xc0, !PT ;  /* 0x000001fc00007812 */ /* 0x000fe400078ec0ff */
[----:B------:R-:W-:Y:S02]  /*00c0*/  SGXT R3, R3, 0x1 ;  /* 0x000000010303781a */ /* 0x000fe40000000200 */
[----:B------:R-:W-:-:S04]  /*00d0*/  LEA R2, R5, R0, 0xa ;  /* 0x0000000005027211 */ /* 0x000fc800078e50ff */
[----:B------:R-:W-:-:S04]  /*00e0*/  LEA.HI R3, R3, R2, RZ, 0x8 ;  /* 0x0000000203037211 */ /* 0x000fc800078f40ff */
[----:B------:R-:W-:-:S04]  /*00f0*/  LOP3.LUT R3, R3, 0xffffff00, RZ, 0xc0, !PT ;  /* 0xffffff0003037812 */ /* 0x000fc800078ec0ff */
[----:B------:R-:W-:-:S05]  /*0100*/  IADD3 R0, R2, -R3, RZ ;  /* 0x8000000302007210 */ /* 0x000fca0007ffe0ff */
[----:B--2---:R-:W-:-:S06]  /*0110*/  IMAD.WIDE R24, R0, 0x4, R24 ;  /* 0x0000000400187825 */ /* 0x004fcc00078e0218 */
[----:B------:R-:W2:Y:S01]  /*0120*/  LDG.E.EL.128 R24, desc[UR4][R24.64] ;  /* 0x0000000418187981 */ /* 0x000ea2000c2e1d00 */
[----:B----4-:R-:W-:Y:S01]  /*0130*/  IMAD.WIDE R12, R0, 0x4, R12 ;  /* 0x00000004000c7825 */ /* 0x010fe200078e020c */
[----:B------:R-:W-:-:S03]  /*0140*/  HFMA2.MMA R28, -RZ, RZ, 1.625, 0 ;  /* 0x3e800000ff1c7435 */ /* 0x000fc600000001ff */
[----:B-----5:R-:W-:Y:S02]  /*0150*/  IMAD.WIDE R18, R2, 0x4, R18 ;  /* 0x0000000402127825 */ /* 0x020fe400078e0212 */
[----:B------:R-:W3:Y:S04]  /*0160*/  LDG.E.EL.128 R12, desc[UR4][R12.64] ;  /* 0x000000040c0c7981 */ /* 0x000ee8000c2e1d00 */
[----:B------:R-:W3:Y:S04]  /*0170*/  LDG.E.128 R8, desc[UR4][R18.64] ;  /* 0x0000000412087981 */ /* 0x000ee8000c1e1d00 */
[----:B------:R4:W5:Y:S01]  /*0180*/  LDG.E.128 R4, desc[UR4][R18.64+0x800] ;  /* 0x0008000412047981 */ /* 0x000962000c1e1d00 */
[----:B0-----:R-:W-:-:S04]  /*0190*/  IMAD.WIDE R20, R0, 0x4, R20 ;  /* 0x0000000400147825 */ /* 0x001fc800078e0214 */
[----:B-1----:R-:W-:Y:S02]  /*01a0*/  IMAD.WIDE R16, R0, 0x4, R16 ;  /* 0x0000000400107825 */ /* 0x002fe400078e0210 */
[----:B------:R-:W3:Y:S02]  /*01b0*/  LDG.E.EL.128 R20, desc[UR4][R20.64] ;  /* 0x0000000414147981 */ /* 0x000ee4000c2e1d00 */
[----:B--2---:R-:W-:-:S04]  /*01c0*/  FADD R3, R24, 9.9999997473787516356e-06 ;  /* 0x3727c5ac18037421 */ /* 0x004fc80000000000 */
[----:B------:R-:W0:Y:S02]  /*01d0*/  MUFU.SQRT R29, R3 ;  /* 0x00000003001d7308 */ /* 0x000e240000002000 */
[C---:B0-----:R-:W-:Y:S02]  /*01e0*/  FSETP.GT.AND P0, PT, R29.reuse, 8.50705917302346158658e+37, PT ;  /* 0x7e8000001d00780b */ /* 0x041fe40003f04000 */
[----:B------:R-:W-:-:S11]  /*01f0*/  FSETP.GEU.AND P1, PT, R29, 1.175494350822287508e-38, PT ;  /* 0x008000001d00780b */ /* 0x000fd60003f2e000 */
[----:B------:R-:W-:-:S04]  /*0200*/  @P0 FMUL R29, R29, 0.25 ;  /* 0x3e8000001d1d0820 */ /* 0x000fc80000400000 */
[----:B------:R-:W-:Y:S01]  /*0210*/  @!P1 FMUL R29, R29, 16777216 ;  /* 0x4b8000001d1d9820 */ /* 0x000fe20000400000 */
[----:B----4-:R-:W-:-:S05]  /*0220*/  FSEL R18, R28, 1, P0 ;  /* 0x3f8000001c127808 */ /* 0x010fca0000000000 */
[----:B------:R-:W0:Y:S01]  /*0230*/  MUFU.RCP R29, R29 ;  /* 0x0000001d001d7308 */ /* 0x000e220000001000 */
[----:B------:R-:W-:-:S04]  /*0240*/  @!P1 FMUL R18, R18, 16777216 ;  /* 0x4b80000012129820 */ /* 0x000fc80000400000 */
[----:B0-----:R-:W-:Y:S02]  /*0250*/  FMUL R3, R29, R18 ;  /* 0x000000121d037220 */ /* 0x001fe40000400000 */
[----:B------:R-:W2:Y:S01]  /*0260*/  LDG.E.EL.128 R16, desc[UR4][R16.64] ;  /* 0x0000000410107981 */ /* 0x000ea2000c2e1d00 */
[----:B------:R-:W-:-:S04]  /*0270*/  FADD R25, R25, 9.9999997473787516356e-06 ;  /* 0x3727c5ac19197421 */ /* 0x000fc80000000000 */
[----:B------:R-:W0:Y:S01]  /*0280*/  MUFU.SQRT R24, R25 ;  /* 0x0000001900187308 */ /* 0x000e220000002000 */
[----:B------:R-:W-:-:S07]  /*0290*/  FADD R26, R26, 9.9999997473787516356e-06 ;  /* 0x3727c5ac1a1a7421 */ /* 0x000fce0000000000 */
[----:B------:R-:W1:Y:S01]  /*02a0*/  MUFU.SQRT R26, R26 ;  /* 0x0000001a001a7308 */ /* 0x000e620000002000 */
[C---:B0-----:R-:W-:Y:S02]  /*02b0*/  FSETP.GT.AND P0, PT, R24.reuse, 8.50705917302346158658e+37, PT ;  /* 0x7e8000001800780b */ /* 0x041fe40003f04000 */
[----:B------:R-:W-:Y:S01]  /*02c0*/  FSETP.GEU.AND P3, PT, R24, 1.175494350822287508e-38, PT ;  /* 0x008000001800780b */ /* 0x000fe20003f6e000 */
[----:B------:R-:W-:-:S04]  /*02d0*/  FADD R27, R27, 9.9999997473787516356e-06 ;  /* 0x3727c5ac1b1b7421 */ /* 0x000fc80000000000 */
[----:B------:R-:W0:Y:S06]  /*02e0*/  MUFU.SQRT R29, R27 ;  /* 0x0000001b001d7308 */ /* 0x000e2c0000002000 */
[----:B------:R-:W-:Y:S01]  /*02f0*/  @P0 FMUL R24, R24, 0.25 ;  /* 0x3e80000018180820 */ /* 0x000fe20000400000 */
[----:B-1----:R-:W-:-:S03]  /*0300*/  FSETP.GT.AND P1, PT, R26, 8.50705917302346158658e+37, PT ;  /* 0x7e8000001a00780b */ /* 0x002fc60003f24000 */
[----:B------:R-:W-:Y:S01]  /*0310*/  @!P3 FMUL R24, R24, 16777216 ;  /* 0x4b8000001818b820 */ /* 0x000fe20000400000 */
[--C-:B---3--:R-:W-:Y:S01]  /*0320*/  FADD R8, R8, -R12.reuse ;  /* 0x8000000c08087221 */ /* 0x108fe20000000000 */
[----:B-----5:R-:W-:Y:S02]  /*0330*/  FADD R4, R4, -R12 ;  /* 0x8000000c04047221 */ /* 0x020fe40000000000 */
[----:B------:R-:W1:Y:S01]  /*0340*/  MUFU.RCP R12, R24 ;  /* 0x00000018000c7308 */ /* 0x000e620000001000 */
[----:B------:R-:W-:Y:S02]  /*0350*/  FSETP.GEU.AND P4, PT, R26, 1.175494350822287508e-38, PT ;  /* 0x008000001a00780b */ /* 0x000fe40003f8e000 */
[----:B------:R-:W-:Y:S02]  /*0360*/  FSEL R25, R28, 1, P0 ;  /* 0x3f8000001c197808 */ /* 0x000fe40000000000 */
[----:B0-----:R-:W-:Y:S01]  /*0370*/  FSETP.GT.AND P2, PT, R29, 8.50705917302346158658e+37, PT ;  /* 0x7e8000001d00780b */ /* 0x001fe20003f44000 */
[----:B------:R-:W-:-:S02]  /*0380*/  @P1 FMUL R26, R26, 0.25 ;  /* 0x3e8000001a1a1820 */ /* 0x000fc40000400000 */
[----:B------:R-:W-:Y:S01]  /*0390*/  @!P3 FMUL R25, R25, 16777216 ;  /* 0x4b8000001919b820 */ /* 0x000fe20000400000 */
[----:B------:R-:W-:Y:S01]  /*03a0*/  FMUL R8, R3, R8 ;  /* 0x0000000803087220 */ /* 0x000fe20000400000 */
[----:B------:R-:W-:Y:S01]  /*03b0*/  FSETP.GEU.AND P0, PT, R29, 1.175494350822287508e-38, PT ;  /* 0x008000001d00780b */ /* 0x000fe20003f0e000 */
[----:B------:R-:W-:-:S03]  /*03c0*/  FMUL R4, R3, R4 ;  /* 0x0000000403047220 */ /* 0x000fc60000400000 */
[----:B------:R-:W-:Y:S01]  /*03d0*/  @!P4 FMUL R26, R26, 16777216 ;  /* 0x4b8000001a1ac820 */ /* 0x000fe20000400000 */
[----:B-1----:R-:W-:Y:S02]  /*03e0*/  FMUL R12, R12, R25 ;  /* 0x000000190c0c7220 */ /* 0x002fe40000400000 */
[----:B------:R-:W0:Y:S01]  /*03f0*/  LDC.64 R24, c[0x0][0x250] ;  /* 0x00009400ff187b82 */ /* 0x000e220000000a00 */
[----:B------:R-:W-:Y:S01]  /*0400*/  @P2 FMUL R29, R29, 0.25 ;  /* 0x3e8000001d1d2820 */ /* 0x000fe20000400000 */
[----:B------:R-:W-:-:S04]  /*0410*/  FSEL R27, R28, 1, P1 ;  /* 0x3f8000001c1b7808 */ /* 0x000fc80000800000 */
[----:B------:R-:W-:Y:S01]  /*0420*/  @!P0 FMUL R29, R29, 16777216 ;  /* 0x4b8000001d1d8820 */ /* 0x000fe20000400000 */
[----:B------:R-:W-:Y:S01]  /*0430*/  @!P4 FMUL R27, R27, 16777216 ;  /* 0x4b8000001b1bc820 */ /* 0x000fe20000400000 */
[----:B0-----:R-:W-:-:S04]  /*0440*/  IMAD.WIDE R24, R0, 0x4, R24 ;  /* 0x0000000400187825 */ /* 0x001fc800078e0218 */
[C-C-:B--2---:R-:W-:Y:S02]  /*0450*/  FFMA R3, R20.reuse, R8, R16.reuse ;  /* 0x0000000814037223 */ /* 0x144fe40000000010 */
[----:B------:R-:W0:Y:S01]  /*0460*/  MUFU.RCP R8, R26 ;  /* 0x0000001a00087308 */ /* 0x000e220000001000 */
[----:B------:R-:W-:-:S07]  /*0470*/  FFMA R16, R20, R4, R16 ;  /* 0x0000000414107223 */ /* 0x000fce0000000010 */
[----:B------:R-:W1:Y:S01]  /*0480*/  MUFU.RCP R4, R29 ;  /* 0x0000001d00047308 */ /* 0x000e620000001000 */
[----:B0-----:R-:W-:Y:S01]  /*0490*/  FMUL R8, R8, R27 ;  /* 0x0000001b08087220 */ /* 0x001fe20000400000 */
[----:B------:R-:W-:-:S05]  /*04a0*/  FSEL R27, R28, 1, P2 ;  /* 0x3f8000001c1b7808 */ /* 0x000fca0001000000 */
[----:B------:R-:W-:-:S04]  /*04b0*/  @!P0 FMUL R27, R27, 16777216 ;  /* 0x4b8000001b1b8820 */ /* 0x000fc80000400000 */
[----:B-1----:R-:W-:Y:S02]  /*04c0*/  FMUL R4, R4, R27 ;  /* 0x0000001b04047220 */ /* 0x002fe40000400000 */
[----:B------:R-:W2:Y:S01]  /*04d0*/  LDG.E.EL.128 R24, desc[UR4][R24.64] ;  /* 0x0000000418187981 */ /* 0x000ea2000c2e1d00 */
[--C-:B------:R-:W-:Y:S01]  /*04e0*/  FADD R20, R5, -R13.reuse ;  /* 0x8000000d05147221 */ /* 0x100fe20000000000 */
[----:B------:R-:W-:Y:S01]  /*04f0*/  FADD R9, R9, -R13 ;  /* 0x8000000d09097221 */ /* 0x000fe20000000000 */
[----:B------:R-:W-:Y:S01]  /*0500*/  FADD R10, R10, -R14 ;  /* 0x8000000e0a0a7221 */ /* 0x000fe20000000000 */
[--C-:B------:R-:W-:Y:S01]  /*0510*/  FADD R11, R11, -R15.reuse ;  /* 0x8000000f0b0b7221 */ /* 0x100fe20000000000 */
[----:B------:R-:W-:Y:S01]  /*0520*/  FADD R7, R7, -R15 ;  /* 0x8000000f07077221 */ /* 0x000fe20000000000 */
[----:B--2---:R-:W-:Y:S01]  /*0530*/  FADD R5, R24, 9.9999997473787516356e-06 ;  /* 0x3727c5ac18057421 */ /* 0x004fe20000000000 */
[----:B------:R-:W-:-:S05]  /*0540*/  FADD R13, R25, 9.9999997473787516356e-06 ;  /* 0x3727c5ac190d7421 */ /* 0x000fca0000000000 */
[----:B------:R-:W0:Y:S08]  /*0550*/  MUFU.SQRT R5, R5 ;  /* 0x0000000500057308 */ /* 0x000e300000002000 */
[----:B------:R-:W1:Y:S01]  /*0560*/  MUFU.SQRT R13, R13 ;  /* 0x0000000d000d7308 */ /* 0x000e620000002000 */
[----:B------:R-:W-:Y:S01]  /*0570*/  FADD R27, R27, 9.9999997473787516356e-06 ;  /* 0x3727c5ac1b1b7421 */ /* 0x000fe20000000000 */
[----:B------:R-:W-:Y:S01]  /*0580*/  FADD R26, R26, 9.9999997473787516356e-06 ;  /* 0x3727c5ac1a1a7421 */ /* 0x000fe20000000000 */
[----:B------:R-:W-:Y:S01]  /*0590*/  FADD R24, R6, -R14 ;  /* 0x8000000e06187221 */ /* 0x000fe20000000000 */
[----:B0-----:R-:W-:-:S04]  /*05a0*/  FSETP.GT.AND P6, PT, R5, 8.50705917302346158658e+37, PT ;  /* 0x7e8000000500780b */ /* 0x001fc80003fc4000 */
[----:B------:R-:W0:Y:S01]  /*05b0*/  MUFU.SQRT R6, R27 ;  /* 0x0000001b00067308 */ /* 0x000e220000002000 */
[----:B------:R-:W-:Y:S02]  /*05c0*/  FSETP.GEU.AND P5, PT, R5, 1.175494350822287508e-38, PT ;  /* 0x008000000500780b */ /* 0x000fe40003fae000 */
[----:B-1----:R-:W-:-:S05]  /*05d0*/  FSETP.GT.AND P4, PT, R13, 8.50705917302346158658e+37, PT ;  /* 0x7e8000000d00780b */ /* 0x002fca0003f84000 */
[----:B------:R1:W2:Y:S01]  /*05e0*/  MUFU.SQRT R14, R26 ;  /* 0x0000001a000e7308 */ /* 0x0002a20000002000 */
[----:B------:R-:W-:Y:S01]  /*05f0*/  FSETP.GEU.AND P1, PT, R13, 1.175494350822287508e-38, PT ;  /* 0x008000000d00780b */ /* 0x000fe20003f2e000 */
[----:B------:R-:W-:-:S04]  /*0600*/  @P6 FMUL R5, R5, 0.25 ;  /* 0x3e80000005056820 */ /* 0x000fc80000400000 */
[----:B------:R-:W-:Y:S01]  /*0610*/  @!P5 FMUL R5, R5, 16777216 ;  /* 0x4b8000000505d820 */ /* 0x000fe20000400000 */
[----:B0-----:R-:W-:Y:S01]  /*0620*/  FSETP.GT.AND P2, PT, R6, 8.50705917302346158658e+37, PT ;  /* 0x7e8000000600780b */ /* 0x001fe20003f44000 */
[C---:B-1----:R-:W-:Y:S01]  /*0630*/  FMUL R26, R12.reuse, R9 ;  /* 0x000000090c1a7220 */ /* 0x042fe20000400000 */
[----:B------:R-:W-:Y:S01]  /*0640*/  @P4 FMUL R13, R13, 0.25 ;  /* 0x3e8000000d0d4820 */ /* 0x000fe20000400000 */
[----:B------:R0:W1:Y:S01]  /*0650*/  MUFU.RCP R9, R5 ;  /* 0x0000000500097308 */ /* 0x0000620000001000 */
[----:B------:R-:W-:Y:S01]  /*0660*/  FMUL R12, R12, R20 ;  /* 0x000000140c0c7220 */ /* 0x000fe20000400000 */
[C---:B--2---:R-:W-:Y:S02]  /*0670*/  FSETP.GT.AND P3, PT, R14.reuse, 8.50705917302346158658e+37, PT ;  /* 0x7e8000000e00780b */ /* 0x044fe40003f64000 */
[----:B------:R-:W-:Y:S01]  /*0680*/  @!P1 FMUL R13, R13, 16777216 ;  /* 0x4b8000000d0d9820 */ /* 0x000fe20000400000 */
[----:B------:R-:W-:Y:S01]  /*0690*/  FSETP.GEU.AND P0, PT, R14, 1.175494350822287508e-38, PT ;  /* 0x008000000e00780b */ /* 0x000fe20003f0e000 */
[----:B------:R-:W-:Y:S01]  /*06a0*/  FFMA R20, R21, R26, R17 ;  /* 0x0000001a15147223 */ /* 0x000fe20000000011 */
[----:B0-----:R-:W-:-:S02]  /*06b0*/  FSEL R5, R28, 1, P6 ;  /* 0x3f8000001c057808 */ /* 0x001fc40003000000 */
[----:B------:R-:W-:Y:S01]  /*06c0*/  FSETP.GEU.AND P6, PT, R6, 1.175494350822287508e-38, PT ;  /* 0x008000000600780b */ /* 0x000fe20003fce000 */
[----:B------:R-:W-:Y:S01]  /*06d0*/  FFMA R21, R21, R12, R17 ;  /* 0x0000000c15157223 */ /* 0x000fe20000000011 */
[----:B------:R0:W2:Y:S01]  /*06e0*/  MUFU.RCP R27, R13 ;  /* 0x0000000d001b7308 */ /* 0x0000a20000001000 */
[C---:B------:R-:W-:Y:S01]  /*06f0*/  FMUL R15, R8.reuse, R24 ;  /* 0x00000018080f7220 */ /* 0x040fe20000400000 */
[----:B------:R-:W-:Y:S01]  /*0700*/  FMUL R25, R8, R10 ;  /* 0x0000000a08197220 */ /* 0x000fe20000400000 */
[----:B------:R-:W-:Y:S02]  /*0710*/  FMUL R24, R4, R11 ;  /* 0x0000000b04187220 */ /* 0x000fe40000400000 */
[----:B------:R-:W3:Y:S01]  /*0720*/  LDC.64 R10, c[0x0][0x240] ;  /* 0x00009000ff0a7b82 */ /* 0x000ee20000000a00 */
[----:B------:R-:W-:Y:S01]  /*0730*/  @P2 FMUL R6, R6, 0.25 ;  /* 0x3e80000006062820 */ /* 0x000fe20000400000 */
[----:B------:R-:W-:-:S06]  /*0740*/  @P3 FMUL R14, R14, 0.25 ;  /* 0x3e8000000e0e3820 */ /* 0x000fcc0000400000 */
[----:B0-----:R-:W0:Y:S01]  /*0750*/  LDC.64 R12, c[0x0][0x248] ;  /* 0x00009200ff0c7b82 */ /* 0x001e220000000a00 */
[----:B------:R-:W-:Y:S01]  /*0760*/  @!P6 FMUL R6, R6, 16777216 ;  /* 0x4b8000000606e820 */ /* 0x000fe20000400000 */
[----:B------:R-:W-:-:S04]  /*0770*/  @!P0 FMUL R14, R14, 16777216 ;  /* 0x4b8000000e0e8820 */ /* 0x000fc80000400000 */
[----:B------:R3:W4:Y:S01]  /*0780*/  MUFU.RCP R26, R14 ;  /* 0x0000000e001a7308 */ /* 0x0007220000001000 */
[----:B------:R-:W-:Y:S01]  /*0790*/  FMUL R17, R4, R7 ;  /* 0x0000000704117220 */ /* 0x000fe20000400000 */
[C-C-:B------:R-:W-:Y:S01]  /*07a0*/  FFMA R25, R22.reuse, R25, R18.reuse ;  /* 0x0000001916197223 */ /* 0x140fe20000000012 */
[----:B------:R-:W-:-:S05]  /*07b0*/  FFMA R18, R22, R15, R18 ;  /* 0x0000000f16127223 */ /* 0x000fca0000000012 */
[----:B------:R-:W5:Y:S01]  /*07c0*/  MUFU.RCP R6, R6 ;  /* 0x0000000600067308 */ /* 0x000f620000001000 */
[----:B------:R-:W-:Y:S01]  /*07d0*/  @!P5 FMUL R5, R5, 16777216 ;  /* 0x4b8000000505d820 */ /* 0x000fe20000400000 */
[C---:B------:R-:W-:Y:S02]  /*07e0*/  FSEL R7, R28.reuse, 1, P4 ;  /* 0x3f8000001c077808 */ /* 0x040fe40002000000 */
[C---:B------:R-:W-:Y:S02]  /*07f0*/  FSEL R4, R28.reuse, 1, P3 ;  /* 0x3f8000001c047808 */ /* 0x040fe40001800000 */
[----:B------:R-:W-:Y:S01]  /*0800*/  FSEL R22, R28, 1, P2 ;  /* 0x3f8000001c167808 */ /* 0x000fe20001000000 */
[----:B-1----:R-:W-:Y:S01]  /*0810*/  FMUL R28, R9, R5 ;  /* 0x00000005091c7220 */ /* 0x002fe20000400000 */
[----:B------:R-:W-:Y:S01]  /*0820*/  @!P1 FMUL R7, R7, 16777216 ;  /* 0x4b80000007079820 */ /* 0x000fe20000400000 */
[----:B------:R-:W-:Y:S01]  /*0830*/  @!P0 FMUL R4, R4, 16777216 ;  /* 0x4b80000004048820 */ /* 0x000fe20000400000 */
[----:B0-----:R-:W-:-:S04]  /*0840*/  IMAD.WIDE R8, R0, 0x4, R12 ;  /* 0x0000000400087825 */ /* 0x001fc800078e020c */
[----:B------:R-:W-:Y:S01]  /*0850*/  @!P6 FMUL R22, R22, 16777216 ;  /* 0x4b8000001616e820 */ /* 0x000fe20000400000 */
[----:B---3--:R-:W-:-:S04]  /*0860*/  IMAD.WIDE R14, R2, 0x4, R10 ;  /* 0x00000004020e7825 */ /* 0x008fc800078e020a */
[----:B--2---:R-:W-:Y:S01]  /*0870*/  FMUL R27, R27, R7 ;  /* 0x000000071b1b7220 */ /* 0x004fe20000400000 */
[----:B----4-:R-:W-:Y:S01]  /*0880*/  FMUL R26, R26, R4 ;  /* 0x000000041a1a7220 */ /* 0x010fe20000400000 */
[----:B-----5:R-:W-:Y:S01]  /*0890*/  FMUL R22, R6, R22 ;  /* 0x0000001606167220 */ /* 0x020fe20000400000 */
[----:B------:R-:W2:Y:S04]  /*08a0*/  LDG.E.EL.128 R8, desc[UR4][R8.64] ;  /* 0x0000000408087981 */ /* 0x000ea8000c2e1d00 */
[----:B------:R-:W2:Y:S04]  /*08b0*/  LDG.E.128 R4, desc[UR4][R14.64] ;  /* 0x000000040e047981 */ /* 0x000ea8000c1e1d00 */
[----:B------:R-:W3:Y:S01]  /*08c0*/  LDG.E.128 R12, desc[UR4][R14.64+0x800] ;  /* 0x000800040e0c7981 */ /* 0x000ee2000c1e1d00 */
[----:B--2---:R-:W-:Y:S01]  /*08d0*/  FADD R4, R4, -R8 ;  /* 0x8000000804047221 */ /* 0x004fe20000000000 */
[--C-:B------:R-:W-:Y:S01]  /*08e0*/  FADD R5, R5, -R9.reuse ;  /* 0x8000000905057221 */ /* 0x100fe20000000000 */
[----:B------:R-:W-:Y:S01]  /*08f0*/  FADD R6, R6, -R10 ;  /* 0x8000000a06067221 */ /* 0x000fe20000000000 */
[----:B---3--:R-:W-:Y:S01]  /*0900*/  FADD R8, R12, -R8 ;  /* 0x800000080c087221 */ /* 0x008fe20000000000 */
[----:B------:R-:W-:Y:S01]  /*0910*/  FADD R9, R13, -R9 ;  /* 0x800000090d097221 */ /* 0x000fe20000000000 */
[----:B------:R-:W-:Y:S01]  /*0920*/  FADD R10, R14, -R10 ;  /* 0x8000000a0e0a7221 */ /* 0x000fe20000000000 */
[C---:B------:R-:W-:Y:S01]  /*0930*/  FMUL R13, R28.reuse, R4 ;  /* 0x000000041c0d7220 */ /* 0x040fe20000400000 */
[C---:B------:R-:W-:Y:S01]  /*0940*/  FMUL R14, R27.reuse, R5 ;  /* 0x000000051b0e7220 */ /* 0x040fe20000400000 */
[----:B------:R-:W-:Y:S01]  /*0950*/  FMUL R28, R28, R8 ;  /* 0x000000081c1c7220 */ /* 0x000fe20000400000 */
[----:B------:R-:W-:Y:S01]  /*0960*/  FMUL R27, R27, R9 ;  /* 0x000000091b1b7220 */ /* 0x000fe20000400000 */
[----:B------:R-:W0:Y:S08]  /*0970*/  LDC.64 R4, c[0x0][0x258] ;  /* 0x00009600ff047b82 */ /* 0x000e300000000a00 */
[----:B------:R-:W1:Y:S01]  /*0980*/  LDC.64 R8, c[0x0][0x260] ;  /* 0x00009800ff087b82 */ /* 0x000e620000000a00 */
[--C-:B------:R-:W-:Y:S01]  /*0990*/  FADD R12, R7, -R11.reuse ;  /* 0x8000000b070c7221 */ /* 0x100fe20000000000 */
[----:B------:R-:W-:Y:S01]  /*09a0*/  FADD R15, R15, -R11 ;  /* 0x8000000b0f0f7221 */ /* 0x000fe20000000000 */
[----:B0-----:R-:W-:-:S04]  /*09b0*/  IMAD.WIDE R4, R0, 0x4, R4 ;  /* 0x0000000400047825 */ /* 0x001fc800078e0204 */
[----:B-1----:R-:W-:-:S04]  /*09c0*/  IMAD.WIDE R8, R0, 0x4, R8 ;  /* 0x0000000400087825 */ /* 0x002fc800078e0208 */
[C---:B------:R-:W-:Y:S01]  /*09d0*/  FMUL R0, R26.reuse, R6 ;  /* 0x000000061a007220 */ /* 0x040fe20000400000 */
[----:B------:R-:W-:Y:S01]  /*09e0*/  FMUL R26, R26, R10 ;  /* 0x0000000a1a1a7220 */ /* 0x000fe20000400000 */
[----:B------:R-:W2:Y:S04]  /*09f0*/  LDG.E.EL.128 R4, desc[UR4][R4.64] ;  /* 0x0000000404047981 */ /* 0x000ea8000c2e1d00 */
[----:B------:R-:W2:Y:S01]  /*0a00*/  LDG.E.EL.128 R8, desc[UR4][R8.64] ;  /* 0x0000000408087981 */ /* 0x000ea2000c2e1d00 */
[C-C-:B------:R-:W-:Y:S01]  /*0a10*/  FFMA R24, R23.reuse, R24, R19.reuse ;  /* 0x0000001817187223 */ /* 0x140fe20000000013 */
[----:B------:R-:W-:Y:S01]  /*0a20*/  FFMA R17, R23, R17, R19 ;  /* 0x0000001117117223 */ /* 0x000fe20000000013 */
[C---:B------:R-:W-:Y:S01]  /*0a30*/  FMUL R12, R22.reuse, R12 ;  /* 0x0000000c160c7220 */ /* 0x040fe20000400000 */
[----:B------:R-:W-:Y:S01]  /*0a40*/  FMUL R22, R22, R15 ;  /* 0x0000000f16167220 */ /* 0x000fe20000400000 */
[C-C-:B--2---:R-:W-:Y:S01]  /*0a50*/  FFMA R23, R5.reuse, R14, R9.reuse ;  /* 0x0000000e05177223 */ /* 0x144fe20000000009 */
[C-C-:B------:R-:W-:Y:S01]  /*0a60*/  FFMA R13, R4.reuse, R13, R8.reuse ;  /* 0x0000000d040d7223 */ /* 0x140fe20000000008 */
[----:B------:R-:W-:Y:S01]  /*0a70*/  FFMA R19, R4, R28, R8 ;  /* 0x0000001c04137223 */ /* 0x000fe20000000008 */
[----:B------:R-:W-:-:S02]  /*0a80*/  FFMA R14, R5, R27, R9 ;  /* 0x0000001b050e7223 */ /* 0x000fc40000000009 */
[----:B------:R-:W0:Y:S01]  /*0a90*/  LDC.64 R4, c[0x0][0x210] ;  /* 0x00008400ff047b82 */ /* 0x000e220000000a00 */
[----:B------:R-:W-:Y:S01]  /*0aa0*/  FADD R8, R13, R3 ;  /* 0x000000030d087221 */ /* 0x000fe20000000000 */
[C-C-:B------:R-:W-:Y:S01]  /*0ab0*/  FFMA R0, R6.reuse, R0, R10.reuse ;  /* 0x0000000006007223 */ /* 0x140fe2000000000a */
[----:B------:R-:W-:Y:S01]  /*0ac0*/  FFMA R15, R6, R26, R10 ;  /* 0x0000001a060f7223 */ /* 0x000fe2000000000a */
[C-C-:B------:R-:W-:Y:S01]  /*0ad0*/  FFMA R9, R7.reuse, R12, R11.reuse ;  /* 0x0000000c07097223 */ /* 0x140fe2000000000b */
[----:B------:R-:W-:Y:S01]  /*0ae0*/  FFMA R22, R7, R22, R11 ;  /* 0x0000001607167223 */ /* 0x000fe2000000000b */
[----:B------:R-:W-:Y:S01]  /*0af0*/  FSETP.GEU.AND P6, PT, R3, -R13, PT ;  /* 0x8000000d0300720b */ /* 0x000fe20003fce000 */
[----:B------:R-:W-:Y:S01]  /*0b00*/  FADD R10, R0, R25 ;  /* 0x00000019000a7221 */ /* 0x000fe20000000000 */
[----:B------:R-:W-:Y:S01]  /*0b10*/  FSETP.GEU.AND P5, PT, R20, -R23, PT ;  /* 0x800000171400720b */ /* 0x000fe20003fae000 */
[----:B------:R-:W-:Y:S01]  /*0b20*/  FADD R20, R23, R20 ;  /* 0x0000001417147221 */ /* 0x000fe20000000000 */
[----:B------:R-:W-:Y:S01]  /*0b30*/  FSETP.GEU.AND P3, PT, R16, -R19, PT ;  /* 0x800000131000720b */ /* 0x000fe20003f6e000 */
[----:B------:R-:W-:Y:S01]  /*0b40*/  FADD R16, R19, R16 ;  /* 0x0000001013107221 */ /* 0x000fe20000000000 */
[----:B------:R-:W-:Y:S01]  /*0b50*/  FSETP.GEU.AND P2, PT, R21, -R14, PT ;  /* 0x8000000e1500720b */ /* 0x000fe20003f4e000 */
[----:B------:R-:W-:Y:S01]  /*0b60*/  FADD R14, R14, R21 ;  /* 0x000000150e0e7221 */ /* 0x000fe20000000000 */
[----:B------:R-:W-:Y:S01]  /*0b70*/  FADD R6, R15, R18 ;  /* 0x000000120f067221 */ /* 0x000fe20000000000 */
[----:B------:R-:W-:Y:S01]  /*0b80*/  FADD R7, R22, R17 ;  /* 0x0000001116077221 */ /* 0x000fe20000000000 */
[----:B------:R-:W-:Y:S01]  /*0b90*/  FSEL R8, R8, RZ, P6 ;  /* 0x000000ff08087208 */ /* 0x000fe20003000000 */
[----:B------:R-:W-:Y:S01]  /*0ba0*/  FADD R11, R9, R24 ;  /* 0x00000018090b7221 */ /* 0x000fe20000000000 */
[----:B------:R-:W-:-:S02]  /*0bb0*/  FSETP.GEU.AND P4, PT, R25, -R0, PT ;  /* 0x800000001900720b */ /* 0x000fc40003f8e000 */
[----:B------:R-:W-:Y:S02]  /*0bc0*/  FSETP.GEU.AND P1, PT, R18, -R15, PT ;  /* 0x8000000f1200720b */ /* 0x000fe40003f2e000 */
[----:B------:R-:W-:Y:S02]  /*0bd0*/  FSETP.GEU.AND P0, PT, R17, -R22, PT ;  /* 0x800000161100720b */ /* 0x000fe40003f0e000 */
[----:B------:R-:W-:Y:S01]  /*0be0*/  FSETP.GEU.AND P6, PT, R24, -R9, PT ;  /* 0x800000091800720b */ /* 0x000fe20003fce000 */
[----:B0-----:R-:W-:Y:S01]  /*0bf0*/  IMAD.WIDE R2, R2, 0x4, R4 ;  /* 0x0000000402027825 */ /* 0x001fe200078e0204 */
[----:B------:R-:W-:Y:S02]  /*0c00*/  FSEL R9, R20, RZ, P5 ;  /* 0x000000ff14097208 */ /* 0x000fe40002800000 */
[----:B------:R-:W-:Y:S02]  /*0c10*/  FSEL R10, R10, RZ, P4 ;  /* 0x000000ff0a0a7208 */ /* 0x000fe40002000000 */
[----:B------:R-:W-:-:S02]  /*0c20*/  FSEL R4, R16, RZ, P3 ;  /* 0x000000ff10047208 */ /* 0x000fc40001800000 */
[----:B------:R-:W-:Y:S02]  /*0c30*/  FSEL R5, R14, RZ, P2 ;  /* 0x000000ff0e057208 */ /* 0x000fe40001000000 */
[----:B------:R-:W-:Y:S02]  /*0c40*/  FSEL R6, R6, RZ, P1 ;  /* 0x000000ff06067208 */ /* 0x000fe40000800000 */
[----:B------:R-:W-:Y:S02]  /*0c50*/  FSEL R11, R11, RZ, P6 ;  /* 0x000000ff0b0b7208 */ /* 0x000fe40003000000 */
[----:B------:R-:W-:-:S03]  /*0c60*/  FSEL R7, R7, RZ, P0 ;  /* 0x000000ff07077208 */ /* 0x000fc60000000000 */
[----:B------:R-:W-:Y:S04]  /*0c70*/  STG.E.128 desc[UR4][R2.64], R8 ;  /* 0x0000000802007986 */ /* 0x000fe8000c101d04 */
[----:B------:R-:W-:Y:S01]  /*0c80*/  STG.E.128 desc[UR4][R2.64+0x800], R4 ;  /* 0x0008000402007986 */ /* 0x000fe2000c101d04 */
[----:B------:R-:W-:Y:S05]  /*0c90*/  EXIT ;  /* 0x000000000000794d */ /* 0x000fea0003800000 */
.L_x_0:
[----:B------:R-:W-:-:S00]  /*0ca0*/  BRA `(.L_x_0) ;  /* 0xfffffffc00fc7947 */ /* 0x000fc0000383ffff */
[----:B------:R-:W-:-:S00]  /*0cb0*/  NOP ;  /* 0x0000000000007918 */ /* 0x000fc00000000000 */
        /* <DEDUP_REMOVED lines=12> */
.L_x_1:


//--------------------- .nv.global.init           --------------------------
	.section	.nv.global.init,"aw",@progbits
.nv.global.init:
	.type		_$_str,@object
	.size		_$_str,(_$_str_$_2 - _$_str)
_$_str:
        /*0000*/ 	.byte	0x5f, 0x5f, 0x43, 0x55, 0x44, 0x41, 0x5f, 0x46, 0x54, 0x5a, 0x00
	.type		_$_str_$_2,@object
	.size		_$_str_$_2,(.L_1 - _$_str_$_2)
_$_str_$_2:
        /*000b*/ 	.byte	0x5f, 0x5f, 0x43, 0x55, 0x44, 0x41, 0x5f, 0x50, 0x52, 0x45, 0x43, 0x5f, 0x53, 0x51, 0x52, 0x54
        /*001b*/ 	.byte	0x00
.L_1:


//--------------------- .nv.constant0.triton_poi_fused__native_batch_norm_legit_no_training_add_relu_7 --------------------------
	.section	.nv.constant0.triton_poi_fused__native_batch_norm_legit_no_training_add_relu_7,"a",@progbits
	.sectionflags	@""
	.align	4
.nv.constant0.triton_poi_fused__native_batch_norm_legit_no_training_add_relu_7:
	.zero		620
